//
// Generated by NVIDIA NVVM Compiler
//
// Compiler Build ID: CL-36424714
// Cuda compilation tools, release 13.0, V13.0.88
// Based on NVVM 20.0.0
//

.version 9.0
.target sm_100
.address_size 64

	// .globl	_Z9time_stepPdS_S_S_

.visible .entry _Z9time_stepPdS_S_S_(
	.param .u64 .ptr .align 1 _Z9time_stepPdS_S_S__param_0,
	.param .u64 .ptr .align 1 _Z9time_stepPdS_S_S__param_1,
	.param .u64 .ptr .align 1 _Z9time_stepPdS_S_S__param_2,
	.param .u64 .ptr .align 1 _Z9time_stepPdS_S_S__param_3
)
{
	.reg .pred 	%p<2>;
	.reg .b32 	%r<11>;
	.reg .b64 	%rd<13>;
	.reg .b64 	%fd<21>;

	ld.param.u64 	%rd2, [_Z9time_stepPdS_S_S__param_0];
	ld.param.u64 	%rd3, [_Z9time_stepPdS_S_S__param_1];
	ld.param.u64 	%rd4, [_Z9time_stepPdS_S_S__param_2];
	ld.param.u64 	%rd5, [_Z9time_stepPdS_S_S__param_3];
	cvta.to.global.u64 	%rd1, %rd5;
	ld.global.f64 	%fd1, [%rd1+24];
	cvt.rzi.s32.f64 	%r2, %fd1;
	ld.global.f64 	%fd2, [%rd1+32];
	cvt.rzi.s32.f64 	%r3, %fd2;
	mov.u32 	%r4, %tid.x;
	mov.u32 	%r5, %ctaid.x;
	mov.u32 	%r6, %ntid.x;
	mad.lo.s32 	%r7, %r5, %r6, %r4;
	add.s32 	%r1, %r7, %r2;
	sub.s32 	%r8, %r3, %r2;
	setp.gt.s32 	%p1, %r1, %r8;
	@%p1 bra 	$L__BB0_2;
	cvta.to.global.u64 	%rd6, %rd2;
	cvta.to.global.u64 	%rd7, %rd4;
	cvta.to.global.u64 	%rd8, %rd3;
	ld.global.f64 	%fd3, [%rd1+40];
	cvt.rzi.s32.f64 	%r9, %fd3;
	ld.global.f64 	%fd4, [%rd1+16];
	ld.global.f64 	%fd5, [%rd1+8];
	ld.global.f64 	%fd6, [%rd1];
	sub.s32 	%r10, %r1, %r9;
	mul.wide.s32 	%rd9, %r10, 8;
	add.s64 	%rd10, %rd6, %rd9;
	ld.global.f64 	%fd7, [%rd10];
	ld.global.f64 	%fd8, [%rd10+8];
	add.f64 	%fd9, %fd7, %fd7;
	sub.f64 	%fd10, %fd8, %fd9;
	ld.global.f64 	%fd11, [%rd10+-8];
	add.f64 	%fd12, %fd10, %fd11;
	fma.rn.f64 	%fd13, %fd6, %fd12, %fd7;
	add.s64 	%rd11, %rd7, %rd9;
	ld.global.f64 	%fd14, [%rd11];
	fma.rn.f64 	%fd15, %fd14, 0d3FD0000000000000, 0d3FE0000000000000;
	fma.rn.f64 	%fd16, %fd14, %fd15, 0d3FF0000000000000;
	fma.rn.f64 	%fd17, %fd5, 0d3FD3333333333333, 0d3FF0000000000000;
	mul.f64 	%fd18, %fd17, 0dBFA999999999999A;
	fma.rn.f64 	%fd19, %fd16, 0d3FD3333333333333, %fd18;
	fma.rn.f64 	%fd20, %fd4, %fd19, %fd13;
	add.s64 	%rd12, %rd8, %rd9;
	st.global.f64 	[%rd12], %fd20;
$L__BB0_2:
	ret;

}
	// .globl	_Z19boundary_conditionsPdS_S_S_
.visible .entry _Z19boundary_conditionsPdS_S_S_(
	.param .u64 .ptr .align 1 _Z19boundary_conditionsPdS_S_S__param_0,
	.param .u64 .ptr .align 1 _Z19boundary_conditionsPdS_S_S__param_1,
	.param .u64 .ptr .align 1 _Z19boundary_conditionsPdS_S_S__param_2,
	.param .u64 .ptr .align 1 _Z19boundary_conditionsPdS_S_S__param_3
)
{
	.reg .b32 	%r<6>;
	.reg .b64 	%rd<13>;
	.reg .b64 	%fd<24>;

	ld.param.u64 	%rd1, [_Z19boundary_conditionsPdS_S_S__param_1];
	ld.param.u64 	%rd2, [_Z19boundary_conditionsPdS_S_S__param_2];
	ld.param.u64 	%rd3, [_Z19boundary_conditionsPdS_S_S__param_3];
	cvta.to.global.u64 	%rd4, %rd3;
	ld.global.f64 	%fd1, [%rd4+8];
	ld.global.f64 	%fd2, [%rd4+16];
	add.f64 	%fd3, %fd1, %fd2;
	ld.global.f64 	%fd4, [%rd4+40];
	cvt.rzi.s32.f64 	%r1, %fd4;
	fma.rn.f64 	%fd5, %fd3, 0d3FD3333333333333, 0d3FF0000000000000;
	ld.global.f64 	%fd6, [%rd4+32];
	cvt.rzi.s32.f64 	%r2, %fd6;
	ld.global.f64 	%fd7, [%rd4+24];
	cvt.rzi.s32.f64 	%r3, %fd7;
	cvta.to.global.u64 	%rd5, %rd2;
	cvta.to.global.u64 	%rd6, %rd1;
	sub.s32 	%r4, %r3, %r1;
	mul.wide.s32 	%rd7, %r4, 8;
	add.s64 	%rd8, %rd5, %rd7;
	ld.global.f64 	%fd8, [%rd8];
	fma.rn.f64 	%fd9, %fd8, 0d3FD0000000000000, 0d3FE0000000000000;
	fma.rn.f64 	%fd10, %fd8, %fd9, 0d3FF0000000000000;
	mul.f64 	%fd11, %fd5, %fd10;
	add.s64 	%rd9, %rd6, %rd7;
	st.global.f64 	[%rd9], %fd11;
	ld.global.f64 	%fd12, [%rd8+-8];
	fma.rn.f64 	%fd13, %fd12, 0d3FD0000000000000, 0d3FE0000000000000;
	fma.rn.f64 	%fd14, %fd12, %fd13, 0d3FF0000000000000;
	mul.f64 	%fd15, %fd5, %fd14;
	st.global.f64 	[%rd9+-8], %fd15;
	sub.s32 	%r5, %r2, %r1;
	mul.wide.s32 	%rd10, %r5, 8;
	add.s64 	%rd11, %rd5, %rd10;
	ld.global.f64 	%fd16, [%rd11];
	fma.rn.f64 	%fd17, %fd16, 0d3FD0000000000000, 0d3FE0000000000000;
	fma.rn.f64 	%fd18, %fd16, %fd17, 0d3FF0000000000000;
	mul.f64 	%fd19, %fd5, %fd18;
	add.s64 	%rd12, %rd6, %rd10;
	st.global.f64 	[%rd12], %fd19;
	ld.global.f64 	%fd20, [%rd11+8];
	fma.rn.f64 	%fd21, %fd20, 0d3FD0000000000000, 0d3FE0000000000000;
	fma.rn.f64 	%fd22, %fd20, %fd21, 0d3FF0000000000000;
	mul.f64 	%fd23, %fd5, %fd22;
	st.global.f64 	[%rd12+8], %fd23;
	st.global.f64 	[%rd4+8], %fd3;
	ret;

}
	// .globl	_Z14update_currentPdS_S_
.visible .entry _Z14update_currentPdS_S_(
	.param .u64 .ptr .align 1 _Z14update_currentPdS_S__param_0,
	.param .u64 .ptr .align 1 _Z14update_currentPdS_S__param_1,
	.param .u64 .ptr .align 1 _Z14update_currentPdS_S__param_2
)
{
	.reg .pred 	%p<2>;
	.reg .b32 	%r<6>;
	.reg .b64 	%rd<10>;
	.reg .b64 	%fd<3>;

	ld.param.u64 	%rd1, [_Z14update_currentPdS_S__param_0];
	ld.param.u64 	%rd2, [_Z14update_currentPdS_S__param_1];
	ld.param.u64 	%rd3, [_Z14update_currentPdS_S__param_2];
	cvta.to.global.u64 	%rd4, %rd3;
	mov.u32 	%r2, %tid.x;
	mov.u32 	%r3, %ctaid.x;
	mov.u32 	%r4, %ntid.x;
	mad.lo.s32 	%r1, %r3, %r4, %r2;
	ld.global.f64 	%fd1, [%rd4+56];
	cvt.rzi.s32.f64 	%r5, %fd1;
	setp.ge.s32 	%p1, %r1, %r5;
	@%p1 bra 	$L__BB2_2;
	cvta.to.global.u64 	%rd5, %rd2;
	cvta.to.global.u64 	%rd6, %rd1;
	mul.wide.s32 	%rd7, %r1, 8;
	add.s64 	%rd8, %rd5, %rd7;
	ld.global.f64 	%fd2, [%rd8];
	add.s64 	%rd9, %rd6, %rd7;
	st.global.f64 	[%rd9], %fd2;
$L__BB2_2:
	ret;

}


// ===== COMPILED SASS (sm_100) =====

	.target	sm_100

	.elftype	@"ET_EXEC"


//--------------------- .note.nv.tkinfo           --------------------------
	.section	.note.nv.tkinfo,"",@"SHT_NOTE"
	.sectionflags	@"SHF_NOTE_NV_TKINFO"
	.tkinfo
        /*0018*/ 	.word	0x00000002
        /*0030*/ 	.string	""
        /*0030*/ 	.string	"ptxas"
        /*0030*/ 	.string	"Cuda compilation tools, release 13.0, V13.0.88"
        /*0030*/ 	.string	"Build cuda_13.0.r13.0/compiler.36424714_0"
        /*0030*/ 	.string	"-arch sm_100 -m 64 "



//--------------------- .note.nv.cuinfo           --------------------------
	.section	.note.nv.cuinfo,"",@"SHT_NOTE"
	.sectionflags	@"SHF_NOTE_NV_CUINFO"
        /*0018*/ 	.short	0x0002
        /*001a*/ 	.short	0x0064
        /*001c*/ 	.short	0x0082
	.zero		2


//--------------------- .nv.info                  --------------------------
	.section	.nv.info,"",@"SHT_CUDA_INFO"
	.align	4


	//----- nvinfo : EIATTR_REGCOUNT
	.align		4
        /*0000*/ 	.byte	0x04, 0x2f
        /*0002*/ 	.short	(.L_1 - .L_0)
	.align		4
.L_0:
        /*0004*/ 	.word	index@(_Z9time_stepPdS_S_S_)
        /*0008*/ 	.word	0x0000001c


	//----- nvinfo : EIATTR_FRAME_SIZE
	.align		4
.L_1:
        /*000c*/ 	.byte	0x04, 0x11
        /*000e*/ 	.short	(.L_3 - .L_2)
	.align		4
.L_2:
        /*0010*/ 	.word	index@(_Z9time_stepPdS_S_S_)
        /*0014*/ 	.word	0x00000000


	//----- nvinfo : EIATTR_REGCOUNT
	.align		4
.L_3:
        /*0018*/ 	.byte	0x04, 0x2f
        /*001a*/ 	.short	(.L_5 - .L_4)
	.align		4
.L_4:
        /*001c*/ 	.word	index@(_Z19boundary_conditionsPdS_S_S_)
        /*0020*/ 	.word	0x00000020


	//----- nvinfo : EIATTR_FRAME_SIZE
	.align		4
.L_5:
        /*0024*/ 	.byte	0x04, 0x11
        /*0026*/ 	.short	(.L_7 - .L_6)
	.align		4
.L_6:
        /*0028*/ 	.word	index@(_Z19boundary_conditionsPdS_S_S_)
        /*002c*/ 	.word	0x00000000


	//----- nvinfo : EIATTR_REGCOUNT
	.align		4
.L_7:
        /*0030*/ 	.byte	0x04, 0x2f
        /*0032*/ 	.short	(.L_9 - .L_8)
	.align		4
.L_8:
        /*0034*/ 	.word	index@(_Z14update_currentPdS_S_)
        /*0038*/ 	.word	0x0000000a


	//----- nvinfo : EIATTR_FRAME_SIZE
	.align		4
.L_9:
        /*003c*/ 	.byte	0x04, 0x11
        /*003e*/ 	.short	(.L_11 - .L_10)
	.align		4
.L_10:
        /*0040*/ 	.word	index@(_Z14update_currentPdS_S_)
        /*0044*/ 	.word	0x00000000


	//----- nvinfo : EIATTR_MIN_STACK_SIZE
	.align		4
.L_11:
        /*0048*/ 	.byte	0x04, 0x12
        /*004a*/ 	.short	(.L_13 - .L_12)
	.align		4
.L_12:
        /*004c*/ 	.word	index@(_Z14update_currentPdS_S_)
        /*0050*/ 	.word	0x00000000


	//----- nvinfo : EIATTR_MIN_STACK_SIZE
	.align		4
.L_13:
        /*0054*/ 	.byte	0x04, 0x12
        /*0056*/ 	.short	(.L_15 - .L_14)
	.align		4
.L_14:
        /*0058*/ 	.word	index@(_Z19boundary_conditionsPdS_S_S_)
        /*005c*/ 	.word	0x00000000


	//----- nvinfo : EIATTR_MIN_STACK_SIZE
	.align		4
.L_15:
        /*0060*/ 	.byte	0x04, 0x12
        /*0062*/ 	.short	(.L_17 - .L_16)
	.align		4
.L_16:
        /*0064*/ 	.word	index@(_Z9time_stepPdS_S_S_)
        /*0068*/ 	.word	0x00000000
.L_17:


//--------------------- .nv.compat                --------------------------
	.section	.nv.compat,"",@"SHT_CUDA_COMPAT_INFO"
	.align	4
        /*0000*/ 	.byte	0x02, 0x09, 0x00, 0x00, 0x02, 0x02, 0x01, 0x00, 0x02, 0x05, 0x05, 0x00, 0x03, 0x07, 0x01, 0x01
        /*0010*/ 	.byte	0x02, 0x03, 0x00, 0x00, 0x02, 0x06, 0x01, 0x00, 0x04, 0x0b, 0x08, 0x00, 0x01, 0x00, 0x00, 0x00
        /*0020*/ 	.byte	0x00, 0x00, 0x00, 0x00


//--------------------- .nv.info._Z14update_currentPdS_S_ --------------------------
	.section	.nv.info._Z14update_currentPdS_S_,"",@"SHT_CUDA_INFO"
	.sectionflags	@""
	.align	4


	//----- nvinfo : EIATTR_CUDA_API_VERSION
	.align		4
        /*0000*/ 	.byte	0x04, 0x37
        /*0002*/ 	.short	(.L_19 - .L_18)
.L_18:
        /*0004*/ 	.word	0x00000082


	//----- nvinfo : EIATTR_KPARAM_INFO
	.align		4
.L_19:
        /*0008*/ 	.byte	0x04, 0x17
        /*000a*/ 	.short	(.L_21 - .L_20)
.L_20:
        /*000c*/ 	.word	0x00000000
        /*0010*/ 	.short	0x0002
        /*0012*/ 	.short	0x0010
        /*0014*/ 	.byte	0x00, 0xf5, 0x21, 0x00


	//----- nvinfo : EIATTR_KPARAM_INFO
	.align		4
.L_21:
        /*0018*/ 	.byte	0x04, 0x17
        /*001a*/ 	.short	(.L_23 - .L_22)
.L_22:
        /*001c*/ 	.word	0x00000000
        /*0020*/ 	.short	0x0001
        /*0022*/ 	.short	0x0008
        /*0024*/ 	.byte	0x00, 0xf5, 0x21, 0x00


	//----- nvinfo : EIATTR_KPARAM_INFO
	.align		4
.L_23:
        /*0028*/ 	.byte	0x04, 0x17
        /*002a*/ 	.short	(.L_25 - .L_24)
.L_24:
        /*002c*/ 	.word	0x00000000
        /*0030*/ 	.short	0x0000
        /*0032*/ 	.short	0x0000
        /*0034*/ 	.byte	0x00, 0xf5, 0x21, 0x00


	//----- nvinfo : EIATTR_SPARSE_MMA_MASK
	.align		4
.L_25:
        /*0038*/ 	.byte	0x03, 0x50
        /*003a*/ 	.short	0x0000


	//----- nvinfo : EIATTR_MAXREG_COUNT
	.align		4
        /*003c*/ 	.byte	0x03, 0x1b
        /*003e*/ 	.short	0x00ff


	//----- nvinfo : EIATTR_MERCURY_ISA_VERSION
	.align		4
        /*0040*/ 	.byte	0x03, 0x5f
        /*0042*/ 	.short	0x0101


	//----- nvinfo : EIATTR_VRC_CTA_INIT_COUNT
	.align		4
        /*0044*/ 	.byte	0x02, 0x4a
	.zero		1
	.zero		1


	//----- nvinfo : EIATTR_EXIT_INSTR_OFFSETS
	.align		4
        /*0048*/ 	.byte	0x04, 0x1c
        /*004a*/ 	.short	(.L_27 - .L_26)


	//   ....[0]....
.L_26:
        /*004c*/ 	.word	0x000000a0


	//   ....[1]....
        /*0050*/ 	.word	0x00000110


	//----- nvinfo : EIATTR_CBANK_PARAM_SIZE
	.align		4
.L_27:
        /*0054*/ 	.byte	0x03, 0x19
        /*0056*/ 	.short	0x0018


	//----- nvinfo : EIATTR_PARAM_CBANK
	.align		4
        /*0058*/ 	.byte	0x04, 0x0a
        /*005a*/ 	.short	(.L_29 - .L_28)
	.align		4
.L_28:
        /*005c*/ 	.word	index@(.nv.constant0._Z14update_currentPdS_S_)
        /*0060*/ 	.short	0x0380
        /*0062*/ 	.short	0x0018


	//----- nvinfo : EIATTR_SW_WAR
	.align		4
.L_29:
        /*0064*/ 	.byte	0x04, 0x36
        /*0066*/ 	.short	(.L_31 - .L_30)
.L_30:
        /*0068*/ 	.word	0x00000008
.L_31:


//--------------------- .nv.info._Z19boundary_conditionsPdS_S_S_ --------------------------
	.section	.nv.info._Z19boundary_conditionsPdS_S_S_,"",@"SHT_CUDA_INFO"
	.sectionflags	@""
	.align	4


	//----- nvinfo : EIATTR_CUDA_API_VERSION
	.align		4
        /*0000*/ 	.byte	0x04, 0x37
        /*0002*/ 	.short	(.L_33 - .L_32)
.L_32:
        /*0004*/ 	.word	0x00000082


	//----- nvinfo : EIATTR_KPARAM_INFO
	.align		4
.L_33:
        /*0008*/ 	.byte	0x04, 0x17
        /*000a*/ 	.short	(.L_35 - .L_34)
.L_34:
        /*000c*/ 	.word	0x00000000
        /*0010*/ 	.short	0x0003
        /*0012*/ 	.short	0x0018
        /*0014*/ 	.byte	0x00, 0xf5, 0x21, 0x00


	//----- nvinfo : EIATTR_KPARAM_INFO
	.align		4
.L_35:
        /*0018*/ 	.byte	0x04, 0x17
        /*001a*/ 	.short	(.L_37 - .L_36)
.L_36:
        /*001c*/ 	.word	0x00000000
        /*0020*/ 	.short	0x0002
        /*0022*/ 	.short	0x0010
        /*0024*/ 	.byte	0x00, 0xf5, 0x21, 0x00


	//----- nvinfo : EIATTR_KPARAM_INFO
	.align		4
.L_37:
        /*0028*/ 	.byte	0x04, 0x17
        /*002a*/ 	.short	(.L_39 - .L_38)
.L_38:
        /*002c*/ 	.word	0x00000000
        /*0030*/ 	.short	0x0001
        /*0032*/ 	.short	0x0008
        /*0034*/ 	.byte	0x00, 0xf5, 0x21, 0x00


	//----- nvinfo : EIATTR_KPARAM_INFO
	.align		4
.L_39:
        /*0038*/ 	.byte	0x04, 0x17
        /*003a*/ 	.short	(.L_41 - .L_40)
.L_40:
        /*003c*/ 	.word	0x00000000
        /*0040*/ 	.short	0x0000
        /*0042*/ 	.short	0x0000
        /*0044*/ 	.byte	0x00, 0xf5, 0x21, 0x00


	//----- nvinfo : EIATTR_SPARSE_MMA_MASK
	.align		4
.L_41:
        /*0048*/ 	.byte	0x03, 0x50
        /*004a*/ 	.short	0x0000


	//----- nvinfo : EIATTR_MAXREG_COUNT
	.align		4
        /*004c*/ 	.byte	0x03, 0x1b
        /*004e*/ 	.short	0x00ff


	//----- nvinfo : EIATTR_MERCURY_ISA_VERSION
	.align		4
        /*0050*/ 	.byte	0x03, 0x5f
        /*0052*/ 	.short	0x0101


	//----- nvinfo : EIATTR_VRC_CTA_INIT_COUNT
	.align		4
        /*0054*/ 	.byte	0x02, 0x4a
	.zero		1
	.zero		1


	//----- nvinfo : EIATTR_EXIT_INSTR_OFFSETS
	.align		4
        /*0058*/ 	.byte	0x04, 0x1c
        /*005a*/ 	.short	(.L_43 - .L_42)


	//   ....[0]....
.L_42:
        /*005c*/ 	.word	0x000002e0


	//----- nvinfo : EIATTR_CBANK_PARAM_SIZE
	.align		4
.L_43:
        /*0060*/ 	.byte	0x03, 0x19
        /*0062*/ 	.short	0x0020


	//----- nvinfo : EIATTR_PARAM_CBANK
	.align		4
        /*0064*/ 	.byte	0x04, 0x0a
        /*0066*/ 	.short	(.L_45 - .L_44)
	.align		4
.L_44:
        /*0068*/ 	.word	index@(.nv.constant0._Z19boundary_conditionsPdS_S_S_)
        /*006c*/ 	.short	0x0380
        /*006e*/ 	.short	0x0020


	//----- nvinfo : EIATTR_SW_WAR
	.align		4
.L_45:
        /*0070*/ 	.byte	0x04, 0x36
        /*0072*/ 	.short	(.L_47 - .L_46)
.L_46:
        /*0074*/ 	.word	0x00000008
.L_47:


//--------------------- .nv.info._Z9time_stepPdS_S_S_ --------------------------
	.section	.nv.info._Z9time_stepPdS_S_S_,"",@"SHT_CUDA_INFO"
	.sectionflags	@""
	.align	4


	//----- nvinfo : EIATTR_CUDA_API_VERSION
	.align		4
        /*0000*/ 	.byte	0x04, 0x37
        /*0002*/ 	.short	(.L_49 - .L_48)
.L_48:
        /*0004*/ 	.word	0x00000082


	//----- nvinfo : EIATTR_KPARAM_INFO
	.align		4
.L_49:
        /*0008*/ 	.byte	0x04, 0x17
        /*000a*/ 	.short	(.L_51 - .L_50)
.L_50:
        /*000c*/ 	.word	0x00000000
        /*0010*/ 	.short	0x0003
        /*0012*/ 	.short	0x0018
        /*0014*/ 	.byte	0x00, 0xf5, 0x21, 0x00


	//----- nvinfo : EIATTR_KPARAM_INFO
	.align		4
.L_51:
        /*0018*/ 	.byte	0x04, 0x17
        /*001a*/ 	.short	(.L_53 - .L_52)
.L_52:
        /*001c*/ 	.word	0x00000000
        /*0020*/ 	.short	0x0002
        /*0022*/ 	.short	0x0010
        /*0024*/ 	.byte	0x00, 0xf5, 0x21, 0x00


	//----- nvinfo : EIATTR_KPARAM_INFO
	.align		4
.L_53:
        /*0028*/ 	.byte	0x04, 0x17
        /*002a*/ 	.short	(.L_55 - .L_54)
.L_54:
        /*002c*/ 	.word	0x00000000
        /*0030*/ 	.short	0x0001
        /*0032*/ 	.short	0x0008
        /*0034*/ 	.byte	0x00, 0xf5, 0x21, 0x00


	//----- nvinfo : EIATTR_KPARAM_INFO
	.align		4
.L_55:
        /*0038*/ 	.byte	0x04, 0x17
        /*003a*/ 	.short	(.L_57 - .L_56)
.L_56:
        /*003c*/ 	.word	0x00000000
        /*0040*/ 	.short	0x0000
        /*0042*/ 	.short	0x0000
        /*0044*/ 	.byte	0x00, 0xf5, 0x21, 0x00


	//----- nvinfo : EIATTR_SPARSE_MMA_MASK
	.align		4
.L_57:
        /*0048*/ 	.byte	0x03, 0x50
        /*004a*/ 	.short	0x0000


	//----- nvinfo : EIATTR_MAXREG_COUNT
	.align		4
        /*004c*/ 	.byte	0x03, 0x1b
        /*004e*/ 	.short	0x00ff


	//----- nvinfo : EIATTR_MERCURY_ISA_VERSION
	.align		4
        /*0050*/ 	.byte	0x03, 0x5f
        /*0052*/ 	.short	0x0101


	//----- nvinfo : EIATTR_VRC_CTA_INIT_COUNT
	.align		4
        /*0054*/ 	.byte	0x02, 0x4a
	.zero		1
	.zero		1


	//----- nvinfo : EIATTR_EXIT_INSTR_OFFSETS
	.align		4
        /*0058*/ 	.byte	0x04, 0x1c
        /*005a*/ 	.short	(.L_59 - .L_58)


	//   ....[0]....
.L_58:
        /*005c*/ 	.word	0x000000e0


	//   ....[1]....
        /*0060*/ 	.word	0x00000300


	//----- nvinfo : EIATTR_CBANK_PARAM_SIZE
	.align		4
.L_59:
        /*0064*/ 	.byte	0x03, 0x19
        /*0066*/ 	.short	0x0020


	//----- nvinfo : EIATTR_PARAM_CBANK
	.align		4
        /*0068*/ 	.byte	0x04, 0x0a
        /*006a*/ 	.short	(.L_61 - .L_60)
	.align		4
.L_60:
        /*006c*/ 	.word	index@(.nv.constant0._Z9time_stepPdS_S_S_)
        /*0070*/ 	.short	0x0380
        /*0072*/ 	.short	0x0020


	//----- nvinfo : EIATTR_SW_WAR
	.align		4
.L_61:
        /*0074*/ 	.byte	0x04, 0x36
        /*0076*/ 	.short	(.L_63 - .L_62)
.L_62:
        /*0078*/ 	.word	0x00000008
.L_63:


//--------------------- .nv.callgraph             --------------------------
	.section	.nv.callgraph,"",@"SHT_CUDA_CALLGRAPH"
	.align	4
	.sectionentsize	8
	.align		4
        /*0000*/ 	.word	0x00000000
	.align		4
        /*0004*/ 	.word	0xffffffff
	.align		4
        /*0008*/ 	.word	0x00000000
	.align		4
        /*000c*/ 	.word	0xfffffffe
	.align		4
        /*0010*/ 	.word	0x00000000
	.align		4
        /*0014*/ 	.word	0xfffffffd
	.align		4
        /*0018*/ 	.word	0x00000000
	.align		4
        /*001c*/ 	.word	0xfffffffc


//--------------------- .text._Z14update_currentPdS_S_ --------------------------
	.section	.text._Z14update_currentPdS_S_,"ax",@progbits
	.align	128
        .global         _Z14update_currentPdS_S_
        .type           _Z14update_currentPdS_S_,@function
        .size           _Z14update_currentPdS_S_,(.L_x_3 - _Z14update_currentPdS_S_)
        .other          _Z14update_currentPdS_S_,@"STO_CUDA_ENTRY STV_DEFAULT"
_Z14update_currentPdS_S_:
.text._Z14update_currentPdS_S_:
[----:B------:R-:W-:Y:S08]  /*0000*/  LDC R1, c[0x0][0x37c] ;  /* 0x0000df00ff017b82 */ /* 0x000ff00000000800 */
[----:B------:R-:W0:Y:S01]  /*0010*/  LDC.64 R2, c[0x0][0x390] ;  /* 0x0000e400ff027b82 */ /* 0x000e220000000a00 */
[----:B------:R-:W0:Y:S02]  /*0020*/  LDCU.64 UR4, c[0x0][0x358] ;  /* 0x00006b00ff0477ac */ /* 0x000e240008000a00 */
[----:B0-----:R-:W2:Y:S05]  /*0030*/  LDG.E.64 R2, desc[UR4][R2.64+0x38] ;  /* 0x0000380402027981 */ /* 0x001eaa000c1e1b00 */
[----:B------:R-:W0:Y:S01]  /*0040*/  S2UR UR6, SR_CTAID.X ;  /* 0x00000000000679c3 */ /* 0x000e220000002500 */
[----:B------:R-:W0:Y:S07]  /*0050*/  S2R R7, SR_TID.X ;  /* 0x0000000000077919 */ /* 0x000e2e0000002100 */
[----:B------:R-:W0:Y:S02]  /*0060*/  LDC R4, c[0x0][0x360] ;  /* 0x0000d800ff047b82 */ /* 0x000e240000000800 */
[----:B0-----:R-:W-:Y:S01]  /*0070*/  IMAD R7, R4, UR6, R7 ;  /* 0x0000000604077c24 */ /* 0x001fe2000f8e0207 */
[----:B--2---:R-:W0:Y:S04]  /*0080*/  F2I.F64.TRUNC R0, R2 ;  /* 0x0000000200007311 */ /* 0x004e28000030d100 */
[----:B0-----:R-:W-:-:S13]  /*0090*/  ISETP.GE.AND P0, PT, R7, R0, PT ;  /* 0x000000000700720c */ /* 0x001fda0003f06270 */
[----:B------:R-:W-:Y:S05]  /*00a0*/  @P0 EXIT ;  /* 0x000000000000094d */ /* 0x000fea0003800000 */
[----:B------:R-:W0:Y:S08]  /*00b0*/  LDC.64 R2, c[0x0][0x388] ;  /* 0x0000e200ff027b82 */ /* 0x000e300000000a00 */
[----:B------:R-:W1:Y:S01]  /*00c0*/  LDC.64 R4, c[0x0][0x380] ;  /* 0x0000e000ff047b82 */ /* 0x000e620000000a00 */
[----:B0-----:R-:W-:-:S06]  /*00d0*/  IMAD.WIDE R2, R7, 0x8, R2 ;  /* 0x0000000807027825 */ /* 0x001fcc00078e0202 */
[----:B------:R-:W2:Y:S01]  /*00e0*/  LDG.E.64 R2, desc[UR4][R2.64] ;  /* 0x0000000402027981 */ /* 0x000ea2000c1e1b00 */
[----:B-1----:R-:W-:-:S05]  /*00f0*/  IMAD.WIDE R4, R7, 0x8, R4 ;  /* 0x0000000807047825 */ /* 0x002fca00078e0204 */
[----:B--2---:R-:W-:Y:S01]  /*0100*/  STG.E.64 desc[UR4][R4.64], R2 ;  /* 0x0000000204007986 */ /* 0x004fe2000c101b04 */
[----:B------:R-:W-:Y:S05]  /*0110*/  EXIT ;  /* 0x000000000000794d */ /* 0x000fea0003800000 */
.L_x_0:
[----:B------:R-:W-:-:S00]  /*0120*/  BRA `(.L_x_0) ;  /* 0xfffffffc00fc7947 */ /* 0x000fc0000383ffff */
[----:B------:R-:W-:-:S00]  /*0130*/  NOP ;  /* 0x0000000000007918 */ /* 0x000fc00000000000 */
        /* <DEDUP_REMOVED lines=12> */
.L_x_3:


//--------------------- .text._Z19boundary_conditionsPdS_S_S_ --------------------------
	.section	.text._Z19boundary_conditionsPdS_S_S_,"ax",@progbits
	.align	128
        .global         _Z19boundary_conditionsPdS_S_S_
        .type           _Z19boundary_conditionsPdS_S_S_,@function
        .size           _Z19boundary_conditionsPdS_S_S_,(.L_x_4 - _Z19boundary_conditionsPdS_S_S_)
        .other          _Z19boundary_conditionsPdS_S_S_,@"STO_CUDA_ENTRY STV_DEFAULT"
_Z19boundary_conditionsPdS_S_S_:
.text._Z19boundary_conditionsPdS_S_S_:
[----:B------:R-:W-:Y:S08]  /*0000*/  LDC R1, c[0x0][0x37c] ;  /* 0x0000df00ff017b82 */ /* 0x000ff00000000800 */
[----:B------:R-:W0:Y:S01]  /*0010*/  LDC.64 R2, c[0x0][0x398] ;  /* 0x0000e600ff027b82 */ /* 0x000e220000000a00 */
[----:B------:R-:W0:Y:S07]  /*0020*/  LDCU.64 UR4, c[0x0][0x358] ;  /* 0x00006b00ff0477ac */ /* 0x000e2e0008000a00 */
[----:B------:R-:W1:Y:S01]  /*0030*/  LDC.64 R4, c[0x0][0x390] ;  /* 0x0000e400ff047b82 */ /* 0x000e620000000a00 */
[----:B------:R-:W-:Y:S01]  /*0040*/  HFMA2 R8, -RZ, RZ, 0, 0 ;  /* 0x00000000ff087431 */ /* 0x000fe200000001ff */
[----:B------:R-:W-:-:S06]  /*0050*/  MOV R9, 0x3fd00000 ;  /* 0x3fd0000000097802 */ /* 0x000fcc0000000f00 */
[----:B------:R-:W2:Y:S01]  /*0060*/  LDC.64 R6, c[0x0][0x388] ;  /* 0x0000e200ff067b82 */ /* 0x000ea20000000a00 */
[----:B0-----:R-:W3:Y:S04]  /*0070*/  LDG.E.64 R18, desc[UR4][R2.64+0x28] ;  /* 0x0000280402127981 */ /* 0x001ee8000c1e1b00 */
[----:B------:R-:W4:Y:S04]  /*0080*/  LDG.E.64 R20, desc[UR4][R2.64+0x18] ;  /* 0x0000180402147981 */ /* 0x000f28000c1e1b00 */
[----:B------:R-:W5:Y:S04]  /*0090*/  LDG.E.64 R12, desc[UR4][R2.64+0x8] ;  /* 0x00000804020c7981 */ /* 0x000f68000c1e1b00 */
[----:B------:R-:W5:Y:S01]  /*00a0*/  LDG.E.64 R14, desc[UR4][R2.64+0x10] ;  /* 0x00001004020e7981 */ /* 0x000f62000c1e1b00 */
[----:B---3--:R-:W-:Y:S08]  /*00b0*/  F2I.F64.TRUNC R0, R18 ;  /* 0x0000001200007311 */ /* 0x008ff0000030d100 */
[----:B----4-:R-:W0:Y:S02]  /*00c0*/  F2I.F64.TRUNC R17, R20 ;  /* 0x0000001400117311 */ /* 0x010e24000030d100 */
[----:B0-----:R-:W-:-:S05]  /*00d0*/  IADD3 R17, PT, PT, -R0, R17, RZ ;  /* 0x0000001100117210 */ /* 0x001fca0007ffe1ff */
[----:B-1----:R-:W-:-:S05]  /*00e0*/  IMAD.WIDE R10, R17, 0x8, R4 ;  /* 0x00000008110a7825 */ /* 0x002fca00078e0204 */
[----:B------:R-:W3:Y:S01]  /*00f0*/  LDG.E.64 R22, desc[UR4][R10.64] ;  /* 0x000000040a167981 */ /* 0x000ee2000c1e1b00 */
[----:B-----5:R-:W-:Y:S01]  /*0100*/  DADD R12, R12, R14 ;  /* 0x000000000c0c7229 */ /* 0x020fe2000000000e */
[----:B------:R-:W-:Y:S01]  /*0110*/  HFMA2 R15, -RZ, RZ, 1.9560546875, 0.2249755859375 ;  /* 0x3fd33333ff0f7431 */ /* 0x000fe200000001ff */
[----:B------:R-:W-:-:S06]  /*0120*/  MOV R14, 0x33333333 ;  /* 0x33333333000e7802 */ /* 0x000fcc0000000f00 */
[----:B------:R-:W-:Y:S01]  /*0130*/  DFMA R14, R12, R14, 1 ;  /* 0x3ff000000c0e742b */ /* 0x000fe2000000000e */
[----:B--2---:R-:W-:Y:S01]  /*0140*/  IMAD.WIDE R16, R17, 0x8, R6 ;  /* 0x0000000811107825 */ /* 0x004fe200078e0206 */
[----:B---3--:R-:W-:-:S08]  /*0150*/  DFMA R18, R22, R8, 0.5 ;  /* 0x3fe000001612742b */ /* 0x008fd00000000008 */
[----:B------:R-:W-:-:S08]  /*0160*/  DFMA R18, R22, R18, 1 ;  /* 0x3ff000001612742b */ /* 0x000fd00000000012 */
[----:B------:R-:W-:Y:S02]  /*0170*/  DMUL R20, R14, R18 ;  /* 0x000000120e147228 */ /* 0x000fe40000000000 */
[----:B------:R-:W2:Y:S05]  /*0180*/  LDG.E.64 R18, desc[UR4][R2.64+0x20] ;  /* 0x0000200402127981 */ /* 0x000eaa000c1e1b00 */
[----:B------:R-:W-:Y:S04]  /*0190*/  STG.E.64 desc[UR4][R16.64], R20 ;  /* 0x0000001410007986 */ /* 0x000fe8000c101b04 */
[----:B------:R-:W3:Y:S01]  /*01a0*/  LDG.E.64 R10, desc[UR4][R10.64+-0x8] ;  /* 0xfffff8040a0a7981 */ /* 0x000ee2000c1e1b00 */
[----:B--2---:R-:W0:Y:S01]  /*01b0*/  F2I.F64.TRUNC R19, R18 ;  /* 0x0000001200137311 */ /* 0x004e22000030d100 */
[----:B---3--:R-:W-:-:S08]  /*01c0*/  DFMA R22, R10, R8, 0.5 ;  /* 0x3fe000000a16742b */ /* 0x008fd00000000008 */
[----:B------:R-:W-:Y:S01]  /*01d0*/  DFMA R22, R10, R22, 1 ;  /* 0x3ff000000a16742b */ /* 0x000fe20000000016 */
[----:B0-----:R-:W-:-:S07]  /*01e0*/  IADD3 R29, PT, PT, -R0, R19, RZ ;  /* 0x00000013001d7210 */ /* 0x001fce0007ffe1ff */
[----:B------:R-:W-:Y:S01]  /*01f0*/  DMUL R22, R14, R22 ;  /* 0x000000160e167228 */ /* 0x000fe20000000000 */
[----:B------:R-:W-:-:S06]  /*0200*/  IMAD.WIDE R4, R29, 0x8, R4 ;  /* 0x000000081d047825 */ /* 0x000fcc00078e0204 */
[----:B------:R-:W-:Y:S04]  /*0210*/  STG.E.64 desc[UR4][R16.64+-0x8], R22 ;  /* 0xfffff81610007986 */ /* 0x000fe8000c101b04 */
[----:B------:R-:W2:Y:S01]  /*0220*/  LDG.E.64 R24, desc[UR4][R4.64] ;  /* 0x0000000404187981 */ /* 0x000ea2000c1e1b00 */
[----:B------:R-:W-:Y:S01]  /*0230*/  IMAD.WIDE R6, R29, 0x8, R6 ;  /* 0x000000081d067825 */ /* 0x000fe200078e0206 */
[----:B--2---:R-:W-:-:S08]  /*0240*/  DFMA R26, R24, R8, 0.5 ;  /* 0x3fe00000181a742b */ /* 0x004fd00000000008 */
[----:B------:R-:W-:-:S08]  /*0250*/  DFMA R26, R24, R26, 1 ;  /* 0x3ff00000181a742b */ /* 0x000fd0000000001a */
[----:B------:R-:W-:-:S07]  /*0260*/  DMUL R26, R14, R26 ;  /* 0x0000001a0e1a7228 */ /* 0x000fce0000000000 */
[----:B------:R-:W-:Y:S04]  /*0270*/  STG.E.64 desc[UR4][R6.64], R26 ;  /* 0x0000001a06007986 */ /* 0x000fe8000c101b04 */
[----:B------:R-:W2:Y:S02]  /*0280*/  LDG.E.64 R10, desc[UR4][R4.64+0x8] ;  /* 0x00000804040a7981 */ /* 0x000ea4000c1e1b00 */
[----:B--2---:R-:W-:-:S08]  /*0290*/  DFMA R8, R10, R8, 0.5 ;  /* 0x3fe000000a08742b */ /* 0x004fd00000000008 */
[----:B------:R-:W-:-:S08]  /*02a0*/  DFMA R8, R10, R8, 1 ;  /* 0x3ff000000a08742b */ /* 0x000fd00000000008 */
[----:B------:R-:W-:-:S07]  /*02b0*/  DMUL R8, R14, R8 ;  /* 0x000000080e087228 */ /* 0x000fce0000000000 */
[----:B------:R-:W-:Y:S04]  /*02c0*/  STG.E.64 desc[UR4][R6.64+0x8], R8 ;  /* 0x0000080806007986 */ /* 0x000fe8000c101b04 */
[----:B------:R-:W-:Y:S01]  /*02d0*/  STG.E.64 desc[UR4][R2.64+0x8], R12 ;  /* 0x0000080c02007986 */ /* 0x000fe2000c101b04 */
[----:B------:R-:W-:Y:S05]  /*02e0*/  EXIT ;  /* 0x000000000000794d */ /* 0x000fea0003800000 */
.L_x_1:
        /* <DEDUP_REMOVED lines=9> */
.L_x_4:


//--------------------- .text._Z9time_stepPdS_S_S_ --------------------------
	.section	.text._Z9time_stepPdS_S_S_,"ax",@progbits
	.align	128
        .global         _Z9time_stepPdS_S_S_
        .type           _Z9time_stepPdS_S_S_,@function
        .size           _Z9time_stepPdS_S_S_,(.L_x_5 - _Z9time_stepPdS_S_S_)
        .other          _Z9time_stepPdS_S_S_,@"STO_CUDA_ENTRY STV_DEFAULT"
_Z9time_stepPdS_S_S_:
.text._Z9time_stepPdS_S_S_:
[----:B------:R-:W-:Y:S08]  /*0000*/  LDC R1, c[0x0][0x37c] ;  /* 0x0000df00ff017b82 */ /* 0x000ff00000000800 */
[----:B------:R-:W0:Y:S01]  /*0010*/  LDC.64 R16, c[0x0][0x398] ;  /* 0x0000e600ff107b82 */ /* 0x000e220000000a00 */
[----:B------:R-:W0:Y:S02]  /*0020*/  LDCU.64 UR4, c[0x0][0x358] ;  /* 0x00006b00ff0477ac */ /* 0x000e240008000a00 */
[----:B0-----:R-:W2:Y:S04]  /*0030*/  LDG.E.64 R2, desc[UR4][R16.64+0x18] ;  /* 0x0000180410027981 */ /* 0x001ea8000c1e1b00 */
[----:B------:R-:W3:Y:S01]  /*0040*/  LDG.E.64 R4, desc[UR4][R16.64+0x20] ;  /* 0x0000200410047981 */ /* 0x000ee2000c1e1b00 */
[----:B------:R-:W0:Y:S01]  /*0050*/  S2UR UR6, SR_CTAID.X ;  /* 0x00000000000679c3 */ /* 0x000e220000002500 */
[----:B------:R-:W0:Y:S07]  /*0060*/  S2R R7, SR_TID.X ;  /* 0x0000000000077919 */ /* 0x000e2e0000002100 */
[----:B------:R-:W0:Y:S02]  /*0070*/  LDC R0, c[0x0][0x360] ;  /* 0x0000d800ff007b82 */ /* 0x000e240000000800 */
[----:B0-----:R-:W-:Y:S01]  /*0080*/  IMAD R7, R0, UR6, R7 ;  /* 0x0000000600077c24 */ /* 0x001fe2000f8e0207 */
[----:B--2---:R-:W0:Y:S08]  /*0090*/  F2I.F64.TRUNC R2, R2 ;  /* 0x0000000200027311 */ /* 0x004e30000030d100 */
[----:B---3--:R-:W1:Y:S01]  /*00a0*/  F2I.F64.TRUNC R5, R4 ;  /* 0x0000000400057311 */ /* 0x008e62000030d100 */
[----:B0-----:R-:W-:-:S02]  /*00b0*/  IADD3 R7, PT, PT, R2, R7, RZ ;  /* 0x0000000702077210 */ /* 0x001fc40007ffe0ff */
[----:B-1----:R-:W-:-:S04]  /*00c0*/  IADD3 R0, PT, PT, -R2, R5, RZ ;  /* 0x0000000502007210 */ /* 0x002fc80007ffe1ff */
[----:B------:R-:W-:-:S13]  /*00d0*/  ISETP.GT.AND P0, PT, R7, R0, PT ;  /* 0x000000000700720c */ /* 0x000fda0003f04270 */
[----:B------:R-:W-:Y:S05]  /*00e0*/  @P0 EXIT ;  /* 0x000000000000094d */ /* 0x000fea0003800000 */
[----:B------:R-:W2:Y:S01]  /*00f0*/  LDG.E.64 R12, desc[UR4][R16.64+0x28] ;  /* 0x00002804100c7981 */ /* 0x000ea2000c1e1b00 */
[----:B------:R-:W0:Y:S03]  /*0100*/  LDC.64 R20, c[0x0][0x380] ;  /* 0x0000e000ff147b82 */ /* 0x000e260000000a00 */
[----:B------:R-:W3:Y:S04]  /*0110*/  LDG.E.64 R18, desc[UR4][R16.64+0x8] ;  /* 0x0000080410127981 */ /* 0x000ee8000c1e1b00 */
[----:B------:R-:W4:Y:S01]  /*0120*/  LDG.E.64 R4, desc[UR4][R16.64+0x10] ;  /* 0x0000100410047981 */ /* 0x000f22000c1e1b00 */
[----:B------:R-:W1:Y:S01]  /*0130*/  LDC.64 R8, c[0x0][0x390] ;  /* 0x0000e400ff087b82 */ /* 0x000e620000000a00 */
[----:B--2---:R-:W2:Y:S02]  /*0140*/  F2I.F64.TRUNC R0, R12 ;  /* 0x0000000c00007311 */ /* 0x004ea4000030d100 */
[----:B--2---:R-:W-:-:S02]  /*0150*/  IMAD.IADD R0, R7, 0x1, -R0 ;  /* 0x0000000107007824 */ /* 0x004fc400078e0a00 */
[----:B------:R-:W2:Y:S02]  /*0160*/  LDG.E.64 R6, desc[UR4][R16.64] ;  /* 0x0000000410067981 */ /* 0x000ea4000c1e1b00 */
[----:B0-----:R-:W-:-:S04]  /*0170*/  IMAD.WIDE R20, R0, 0x8, R20 ;  /* 0x0000000800147825 */ /* 0x001fc800078e0214 */
[----:B-1----:R-:W-:Y:S01]  /*0180*/  IMAD.WIDE R8, R0, 0x8, R8 ;  /* 0x0000000800087825 */ /* 0x002fe200078e0208 */
[----:B------:R-:W5:Y:S04]  /*0190*/  LDG.E.64 R2, desc[UR4][R20.64] ;  /* 0x0000000414027981 */ /* 0x000f68000c1e1b00 */
[----:B------:R-:W4:Y:S04]  /*01a0*/  LDG.E.64 R14, desc[UR4][R20.64+0x8] ;  /* 0x00000804140e7981 */ /* 0x000f28000c1e1b00 */
[----:B------:R-:W2:Y:S04]  /*01b0*/  LDG.E.64 R8, desc[UR4][R8.64] ;  /* 0x0000000408087981 */ /* 0x000ea8000c1e1b00 */
[----:B------:R-:W4:Y:S01]  /*01c0*/  LDG.E.64 R10, desc[UR4][R20.64+-0x8] ;  /* 0xfffff804140a7981 */ /* 0x000f22000c1e1b00 */
[----:B------:R-:W-:-:S02]  /*01d0*/  HFMA2 R24, -RZ, RZ, 0, 0 ;  /* 0x00000000ff187431 */ /* 0x000fc400000001ff */
[----:B------:R-:W-:Y:S02]  /*01e0*/  HFMA2 R13, -RZ, RZ, 1.9560546875, 0.2249755859375 ;  /* 0x3fd33333ff0d7431 */ /* 0x000fe400000001ff */
[----:B------:R-:W-:Y:S01]  /*01f0*/  IMAD.MOV.U32 R25, RZ, RZ, 0x3fd00000 ;  /* 0x3fd00000ff197424 */ /* 0x000fe200078e00ff */
[----:B------:R-:W-:-:S06]  /*0200*/  MOV R12, 0x33333333 ;  /* 0x33333333000c7802 */ /* 0x000fcc0000000f00 */
[----:B---3--:R-:W-:Y:S01]  /*0210*/  DFMA R18, R18, R12, 1 ;  /* 0x3ff000001212742b */ /* 0x008fe2000000000c */
[----:B------:R-:W-:Y:S01]  /*0220*/  UMOV UR6, 0x9999999a ;  /* 0x9999999a00067882 */ /* 0x000fe20000000000 */
[----:B------:R-:W-:-:S06]  /*0230*/  UMOV UR7, 0x3fa99999 ;  /* 0x3fa9999900077882 */ /* 0x000fcc0000000000 */
[----:B------:R-:W-:Y:S02]  /*0240*/  DMUL R18, R18, -UR6 ;  /* 0x8000000612127c28 */ /* 0x000fe40008000000 */
[----:B-----5:R-:W-:Y:S02]  /*0250*/  DADD R22, R2, R2 ;  /* 0x0000000002167229 */ /* 0x020fe40000000002 */
[----:B--2---:R-:W-:-:S06]  /*0260*/  DFMA R24, R8, R24, 0.5 ;  /* 0x3fe000000818742b */ /* 0x004fcc0000000018 */
[----:B----4-:R-:W-:Y:S01]  /*0270*/  DADD R22, R14, -R22 ;  /* 0x000000000e167229 */ /* 0x010fe20000000816 */
[----:B------:R-:W0:Y:S01]  /*0280*/  LDC.64 R14, c[0x0][0x388] ;  /* 0x0000e200ff0e7b82 */ /* 0x000e220000000a00 */
[----:B------:R-:W-:-:S06]  /*0290*/  DFMA R24, R8, R24, 1 ;  /* 0x3ff000000818742b */ /* 0x000fcc0000000018 */
[----:B------:R-:W-:Y:S02]  /*02a0*/  DADD R10, R22, R10 ;  /* 0x00000000160a7229 */ /* 0x000fe4000000000a */
[----:B------:R-:W-:-:S06]  /*02b0*/  DFMA R18, R24, R12, R18 ;  /* 0x0000000c1812722b */ /* 0x000fcc0000000012 */
[----:B------:R-:W-:-:S08]  /*02c0*/  DFMA R6, R6, R10, R2 ;  /* 0x0000000a0606722b */ /* 0x000fd00000000002 */
[----:B------:R-:W-:Y:S01]  /*02d0*/  DFMA R4, R4, R18, R6 ;  /* 0x000000120404722b */ /* 0x000fe20000000006 */
[----:B0-----:R-:W-:-:S06]  /*02e0*/  IMAD.WIDE R14, R0, 0x8, R14 ;  /* 0x00000008000e7825 */ /* 0x001fcc00078e020e */
[----:B------:R-:W-:Y:S01]  /*02f0*/  STG.E.64 desc[UR4][R14.64], R4 ;  /* 0x000000040e007986 */ /* 0x000fe2000c101b04 */
[----:B------:R-:W-:Y:S05]  /*0300*/  EXIT ;  /* 0x000000000000794d */ /* 0x000fea0003800000 */
.L_x_2:
        /* <DEDUP_REMOVED lines=15> */
.L_x_5:


//--------------------- .nv.shared.reserved.0     --------------------------
	.section	.nv.shared.reserved.0,"aw",@nobits
	.weak		__nv_reservedSMEM_offset_0_alias
	.size		__nv_reservedSMEM_offset_0_alias, 0, 64
	.other		__nv_reservedSMEM_offset_0_alias,@"STO_CUDA_RESERVED_SHARED STV_DEFAULT"
__nv_reservedSMEM_offset_0_alias:
	.zero		0
	.zero		64


//--------------------- .nv.constant0._Z14update_currentPdS_S_ --------------------------
	.section	.nv.constant0._Z14update_currentPdS_S_,"a",@progbits
	.sectionflags	@""
	.align	4
.nv.constant0._Z14update_currentPdS_S_:
	.zero		920


//--------------------- .nv.constant0._Z19boundary_conditionsPdS_S_S_ --------------------------
	.section	.nv.constant0._Z19boundary_conditionsPdS_S_S_,"a",@progbits
	.sectionflags	@""
	.align	4
.nv.constant0._Z19boundary_conditionsPdS_S_S_:
	.zero		928


//--------------------- .nv.constant0._Z9time_stepPdS_S_S_ --------------------------
	.section	.nv.constant0._Z9time_stepPdS_S_S_,"a",@progbits
	.sectionflags	@""
	.align	4
.nv.constant0._Z9time_stepPdS_S_S_:
	.zero		928


//--------------------- SYMBOLS --------------------------

	.type		.nv.reservedSmem.offset0,@object
	.size		.nv.reservedSmem.offset0,0x4
